







.version 7.6
.target sm_75
.address_size 64



.visible .entry _Z15spmv_csr_scalariPKmPKiPKfS4_Pf(
.param .u32 _Z15spmv_csr_scalariPKmPKiPKfS4_Pf_param_0,
.param .u64 _Z15spmv_csr_scalariPKmPKiPKfS4_Pf_param_1,
.param .u64 _Z15spmv_csr_scalariPKmPKiPKfS4_Pf_param_2,
.param .u64 _Z15spmv_csr_scalariPKmPKiPKfS4_Pf_param_3,
.param .u64 _Z15spmv_csr_scalariPKmPKiPKfS4_Pf_param_4,
.param .u64 _Z15spmv_csr_scalariPKmPKiPKfS4_Pf_param_5
)
{
.reg .pred %p<7>;
.reg .f32 %f<28>;
.reg .b32 %r<29>;
.reg .b64 %rd<43>;


ld.param.u32 %r12, [_Z15spmv_csr_scalariPKmPKiPKfS4_Pf_param_0];
ld.param.u64 %rd17, [_Z15spmv_csr_scalariPKmPKiPKfS4_Pf_param_1];
ld.param.u64 %rd19, [_Z15spmv_csr_scalariPKmPKiPKfS4_Pf_param_2];
ld.param.u64 %rd20, [_Z15spmv_csr_scalariPKmPKiPKfS4_Pf_param_3];
ld.param.u64 %rd21, [_Z15spmv_csr_scalariPKmPKiPKfS4_Pf_param_4];
ld.param.u64 %rd18, [_Z15spmv_csr_scalariPKmPKiPKfS4_Pf_param_5];
cvta.to.global.u64 %rd1, %rd21;
cvta.to.global.u64 %rd2, %rd19;
cvta.to.global.u64 %rd3, %rd20;
mov.u32 %r13, %ntid.x;
mov.u32 %r14, %ctaid.x;
mov.u32 %r15, %tid.x;
mad.lo.s32 %r1, %r14, %r13, %r15;
setp.ge.s32 %p1, %r1, %r12;
@%p1 bra $L__BB0_9;

cvta.to.global.u64 %rd22, %rd17;
cvta.to.global.u64 %rd23, %rd18;
mul.wide.s32 %rd24, %r1, 4;
add.s64 %rd4, %rd23, %rd24;
ld.global.f32 %f27, [%rd4];
mul.wide.s32 %rd25, %r1, 8;
add.s64 %rd26, %rd22, %rd25;
ld.global.u32 %r2, [%rd26];
ld.global.u32 %r3, [%rd26+8];
setp.le.s32 %p2, %r3, %r2;
@%p2 bra $L__BB0_8;

sub.s32 %r16, %r3, %r2;
and.b32 %r26, %r16, 3;
setp.eq.s32 %p3, %r26, 0;
mov.u32 %r27, %r2;
@%p3 bra $L__BB0_5;

mul.wide.s32 %rd27, %r2, 4;
add.s64 %rd40, %rd2, %rd27;
add.s64 %rd39, %rd3, %rd27;
mov.u32 %r27, %r2;

$L__BB0_4:
.pragma "nounroll";
ld.global.u32 %r17, [%rd40];
mul.wide.s32 %rd28, %r17, 4;
add.s64 %rd29, %rd1, %rd28;
ld.global.f32 %f10, [%rd29];
ld.global.f32 %f11, [%rd39];
fma.rn.f32 %f27, %f11, %f10, %f27;
add.s32 %r27, %r27, 1;
add.s64 %rd40, %rd40, 4;
add.s64 %rd39, %rd39, 4;
add.s32 %r26, %r26, -1;
setp.ne.s32 %p4, %r26, 0;
@%p4 bra $L__BB0_4;

$L__BB0_5:
not.b32 %r18, %r2;
add.s32 %r19, %r18, %r3;
setp.lt.u32 %p5, %r19, 3;
@%p5 bra $L__BB0_8;

add.s32 %r20, %r27, 2;
mul.wide.s32 %rd30, %r20, 4;
add.s64 %rd42, %rd3, %rd30;
add.s64 %rd41, %rd2, %rd30;

$L__BB0_7:
ld.global.u32 %r21, [%rd41+-8];
mul.wide.s32 %rd31, %r21, 4;
add.s64 %rd32, %rd1, %rd31;
ld.global.f32 %f12, [%rd32];
ld.global.f32 %f13, [%rd42+-8];
fma.rn.f32 %f14, %f13, %f12, %f27;
ld.global.u32 %r22, [%rd41+-4];
mul.wide.s32 %rd33, %r22, 4;
add.s64 %rd34, %rd1, %rd33;
ld.global.f32 %f15, [%rd34];
ld.global.f32 %f16, [%rd42+-4];
fma.rn.f32 %f17, %f16, %f15, %f14;
ld.global.u32 %r23, [%rd41];
mul.wide.s32 %rd35, %r23, 4;
add.s64 %rd36, %rd1, %rd35;
ld.global.f32 %f18, [%rd36];
ld.global.f32 %f19, [%rd42];
fma.rn.f32 %f20, %f19, %f18, %f17;
ld.global.u32 %r24, [%rd41+4];
mul.wide.s32 %rd37, %r24, 4;
add.s64 %rd38, %rd1, %rd37;
ld.global.f32 %f21, [%rd38];
ld.global.f32 %f22, [%rd42+4];
fma.rn.f32 %f27, %f22, %f21, %f20;
add.s64 %rd42, %rd42, 16;
add.s64 %rd41, %rd41, 16;
add.s32 %r27, %r27, 4;
setp.lt.s32 %p6, %r27, %r3;
@%p6 bra $L__BB0_7;

$L__BB0_8:
st.global.f32 [%rd4], %f27;

$L__BB0_9:
ret;

}



// ===== COMPILED SASS (sm_100) =====

	.target	sm_100

	.elftype	@"ET_EXEC"


//--------------------- .note.nv.tkinfo           --------------------------
	.section	.note.nv.tkinfo,"",@"SHT_NOTE"
	.sectionflags	@"SHF_NOTE_NV_TKINFO"
	.tkinfo
        /*0018*/ 	.word	0x00000002
        /*0030*/ 	.string	""
        /*0030*/ 	.string	"ptxas"
        /*0030*/ 	.string	"Cuda compilation tools, release 13.0, V13.0.88"
        /*0030*/ 	.string	"Build cuda_13.0.r13.0/compiler.36424714_0"
        /*0030*/ 	.string	"-arch sm_100 "



//--------------------- .note.nv.cuinfo           --------------------------
	.section	.note.nv.cuinfo,"",@"SHT_NOTE"
	.sectionflags	@"SHF_NOTE_NV_CUINFO"
        /*0018*/ 	.short	0x0002
        /*001a*/ 	.short	0x004b
        /*001c*/ 	.short	0x0082
	.zero		2


//--------------------- .nv.info                  --------------------------
	.section	.nv.info,"",@"SHT_CUDA_INFO"
	.align	4


	//----- nvinfo : EIATTR_REGCOUNT
	.align		4
        /*0000*/ 	.byte	0x04, 0x2f
        /*0002*/ 	.short	(.L_1 - .L_0)
	.align		4
.L_0:
        /*0004*/ 	.word	index@(_Z15spmv_csr_scalariPKmPKiPKfS4_Pf)
        /*0008*/ 	.word	0x00000020


	//----- nvinfo : EIATTR_FRAME_SIZE
	.align		4
.L_1:
        /*000c*/ 	.byte	0x04, 0x11
        /*000e*/ 	.short	(.L_3 - .L_2)
	.align		4
.L_2:
        /*0010*/ 	.word	index@(_Z15spmv_csr_scalariPKmPKiPKfS4_Pf)
        /*0014*/ 	.word	0x00000000


	//----- nvinfo : EIATTR_MIN_STACK_SIZE
	.align		4
.L_3:
        /*0018*/ 	.byte	0x04, 0x12
        /*001a*/ 	.short	(.L_5 - .L_4)
	.align		4
.L_4:
        /*001c*/ 	.word	index@(_Z15spmv_csr_scalariPKmPKiPKfS4_Pf)
        /*0020*/ 	.word	0x00000000
.L_5:


//--------------------- .nv.compat                --------------------------
	.section	.nv.compat,"",@"SHT_CUDA_COMPAT_INFO"
	.align	4
        /*0000*/ 	.byte	0x02, 0x09, 0x00, 0x00, 0x02, 0x02, 0x01, 0x00, 0x02, 0x05, 0x05, 0x00, 0x03, 0x07, 0x01, 0x01
        /*0010*/ 	.byte	0x02, 0x03, 0x00, 0x00, 0x02, 0x06, 0x01, 0x00, 0x04, 0x0b, 0x08, 0x00, 0x09, 0x00, 0x00, 0x00
        /*0020*/ 	.byte	0x00, 0x00, 0x00, 0x00


//--------------------- .nv.info._Z15spmv_csr_scalariPKmPKiPKfS4_Pf --------------------------
	.section	.nv.info._Z15spmv_csr_scalariPKmPKiPKfS4_Pf,"",@"SHT_CUDA_INFO"
	.sectionflags	@""
	.align	4


	//----- nvinfo : EIATTR_CUDA_API_VERSION
	.align		4
        /*0000*/ 	.byte	0x04, 0x37
        /*0002*/ 	.short	(.L_7 - .L_6)
.L_6:
        /*0004*/ 	.word	0x00000082


	//----- nvinfo : EIATTR_KPARAM_INFO
	.align		4
.L_7:
        /*0008*/ 	.byte	0x04, 0x17
        /*000a*/ 	.short	(.L_9 - .L_8)
.L_8:
        /*000c*/ 	.word	0x00000000
        /*0010*/ 	.short	0x0005
        /*0012*/ 	.short	0x0028
        /*0014*/ 	.byte	0x00, 0xf0, 0x21, 0x00


	//----- nvinfo : EIATTR_KPARAM_INFO
	.align		4
.L_9:
        /*0018*/ 	.byte	0x04, 0x17
        /*001a*/ 	.short	(.L_11 - .L_10)
.L_10:
        /*001c*/ 	.word	0x00000000
        /*0020*/ 	.short	0x0004
        /*0022*/ 	.short	0x0020
        /*0024*/ 	.byte	0x00, 0xf0, 0x21, 0x00


	//----- nvinfo : EIATTR_KPARAM_INFO
	.align		4
.L_11:
        /*0028*/ 	.byte	0x04, 0x17
        /*002a*/ 	.short	(.L_13 - .L_12)
.L_12:
        /*002c*/ 	.word	0x00000000
        /*0030*/ 	.short	0x0003
        /*0032*/ 	.short	0x0018
        /*0034*/ 	.byte	0x00, 0xf0, 0x21, 0x00


	//----- nvinfo : EIATTR_KPARAM_INFO
	.align		4
.L_13:
        /*0038*/ 	.byte	0x04, 0x17
        /*003a*/ 	.short	(.L_15 - .L_14)
.L_14:
        /*003c*/ 	.word	0x00000000
        /*0040*/ 	.short	0x0002
        /*0042*/ 	.short	0x0010
        /*0044*/ 	.byte	0x00, 0xf0, 0x21, 0x00


	//----- nvinfo : EIATTR_KPARAM_INFO
	.align		4
.L_15:
        /*0048*/ 	.byte	0x04, 0x17
        /*004a*/ 	.short	(.L_17 - .L_16)
.L_16:
        /*004c*/ 	.word	0x00000000
        /*0050*/ 	.short	0x0001
        /*0052*/ 	.short	0x0008
        /*0054*/ 	.byte	0x00, 0xf0, 0x21, 0x00


	//----- nvinfo : EIATTR_KPARAM_INFO
	.align		4
.L_17:
        /*0058*/ 	.byte	0x04, 0x17
        /*005a*/ 	.short	(.L_19 - .L_18)
.L_18:
        /*005c*/ 	.word	0x00000000
        /*0060*/ 	.short	0x0000
        /*0062*/ 	.short	0x0000
        /*0064*/ 	.byte	0x00, 0xf0, 0x11, 0x00


	//----- nvinfo : EIATTR_SPARSE_MMA_MASK
	.align		4
.L_19:
        /*0068*/ 	.byte	0x03, 0x50
        /*006a*/ 	.short	0x0000


	//----- nvinfo : EIATTR_MAXREG_COUNT
	.align		4
        /*006c*/ 	.byte	0x03, 0x1b
        /*006e*/ 	.short	0x00ff


	//----- nvinfo : EIATTR_MERCURY_ISA_VERSION
	.align		4
        /*0070*/ 	.byte	0x03, 0x5f
        /*0072*/ 	.short	0x0101


	//----- nvinfo : EIATTR_VRC_CTA_INIT_COUNT
	.align		4
        /*0074*/ 	.byte	0x02, 0x4a
	.zero		1
	.zero		1


	//----- nvinfo : EIATTR_EXIT_INSTR_OFFSETS
	.align		4
        /*0078*/ 	.byte	0x04, 0x1c
        /*007a*/ 	.short	(.L_21 - .L_20)


	//   ....[0]....
.L_20:
        /*007c*/ 	.word	0x00000070


	//   ....[1]....
        /*0080*/ 	.word	0x00000ed0


	//----- nvinfo : EIATTR_CRS_STACK_SIZE
	.align		4
.L_21:
        /*0084*/ 	.byte	0x04, 0x1e
        /*0086*/ 	.short	(.L_23 - .L_22)
.L_22:
        /*0088*/ 	.word	0x00000000


	//----- nvinfo : EIATTR_CBANK_PARAM_SIZE
	.align		4
.L_23:
        /*008c*/ 	.byte	0x03, 0x19
        /*008e*/ 	.short	0x0030


	//----- nvinfo : EIATTR_PARAM_CBANK
	.align		4
        /*0090*/ 	.byte	0x04, 0x0a
        /*0092*/ 	.short	(.L_25 - .L_24)
	.align		4
.L_24:
        /*0094*/ 	.word	index@(.nv.constant0._Z15spmv_csr_scalariPKmPKiPKfS4_Pf)
        /*0098*/ 	.short	0x0380
        /*009a*/ 	.short	0x0030


	//----- nvinfo : EIATTR_SW_WAR
	.align		4
.L_25:
        /*009c*/ 	.byte	0x04, 0x36
        /*009e*/ 	.short	(.L_27 - .L_26)
.L_26:
        /*00a0*/ 	.word	0x00000008
.L_27:


//--------------------- .nv.callgraph             --------------------------
	.section	.nv.callgraph,"",@"SHT_CUDA_CALLGRAPH"
	.align	4
	.sectionentsize	8
	.align		4
        /*0000*/ 	.word	0x00000000
	.align		4
        /*0004*/ 	.word	0xffffffff
	.align		4
        /*0008*/ 	.word	0x00000000
	.align		4
        /*000c*/ 	.word	0xfffffffe
	.align		4
        /*0010*/ 	.word	0x00000000
	.align		4
        /*0014*/ 	.word	0xfffffffd
	.align		4
        /*0018*/ 	.word	0x00000000
	.align		4
        /*001c*/ 	.word	0xfffffffc


//--------------------- .text._Z15spmv_csr_scalariPKmPKiPKfS4_Pf --------------------------
	.section	.text._Z15spmv_csr_scalariPKmPKiPKfS4_Pf,"ax",@progbits
	.align	128
        .global         _Z15spmv_csr_scalariPKmPKiPKfS4_Pf
        .type           _Z15spmv_csr_scalariPKmPKiPKfS4_Pf,@function
        .size           _Z15spmv_csr_scalariPKmPKiPKfS4_Pf,(.L_x_11 - _Z15spmv_csr_scalariPKmPKiPKfS4_Pf)
        .other          _Z15spmv_csr_scalariPKmPKiPKfS4_Pf,@"STO_CUDA_ENTRY STV_DEFAULT"
_Z15spmv_csr_scalariPKmPKiPKfS4_Pf:
.text._Z15spmv_csr_scalariPKmPKiPKfS4_Pf:
[----:B------:R-:W-:Y:S01]  /*0000*/  LDC R1, c[0x0][0x37c] ;  /* 0x0000df00ff017b82 */ /* 0x000fe20000000800 */
[----:B------:R-:W0:Y:S01]  /*0010*/  S2R R5, SR_CTAID.X ;  /* 0x0000000000057919 */ /* 0x000e220000002500 */
[----:B------:R-:W0:Y:S01]  /*0020*/  LDCU UR4, c[0x0][0x360] ;  /* 0x00006c00ff0477ac */ /* 0x000e220008000800 */
[----:B------:R-:W0:Y:S01]  /*0030*/  S2R R0, SR_TID.X ;  /* 0x0000000000007919 */ /* 0x000e220000002100 */
[----:B------:R-:W1:Y:S01]  /*0040*/  LDCU UR5, c[0x0][0x380] ;  /* 0x00007000ff0577ac */ /* 0x000e620008000800 */
[----:B0-----:R-:W-:-:S05]  /*0050*/  IMAD R5, R5, UR4, R0 ;  /* 0x0000000405057c24 */ /* 0x001fca000f8e0200 */
[----:B-1----:R-:W-:-:S13]  /*0060*/  ISETP.GE.AND P0, PT, R5, UR5, PT ;  /* 0x0000000505007c0c */ /* 0x002fda000bf06270 */
[----:B------:R-:W-:Y:S05]  /*0070*/  @P0 EXIT ;  /* 0x000000000000094d */ /* 0x000fea0003800000 */
[----:B------:R-:W0:Y:S01]  /*0080*/  LDC.64 R2, c[0x0][0x388] ;  /* 0x0000e200ff027b82 */ /* 0x000e220000000a00 */
[----:B------:R-:W1:Y:S07]  /*0090*/  LDCU.64 UR4, c[0x0][0x358] ;  /* 0x00006b00ff0477ac */ /* 0x000e6e0008000a00 */
[----:B------:R-:W2:Y:S01]  /*00a0*/  LDC.64 R10, c[0x0][0x3a8] ;  /* 0x0000ea00ff0a7b82 */ /* 0x000ea20000000a00 */
[----:B0-----:R-:W-:-:S05]  /*00b0*/  IMAD.WIDE R2, R5, 0x8, R2 ;  /* 0x0000000805027825 */ /* 0x001fca00078e0202 */
[----:B-1----:R-:W3:Y:S04]  /*00c0*/  LDG.E R9, desc[UR4][R2.64] ;  /* 0x0000000402097981 */ /* 0x002ee8000c1e1900 */
[----:B------:R-:W3:Y:S01]  /*00d0*/  LDG.E R0, desc[UR4][R2.64+0x8] ;  /* 0x0000080402007981 */ /* 0x000ee2000c1e1900 */
[----:B--2---:R-:W-:-:S05]  /*00e0*/  IMAD.WIDE R10, R5, 0x4, R10 ;  /* 0x00000004050a7825 */ /* 0x004fca00078e020a */
[----:B------:R0:W5:Y:S01]  /*00f0*/  LDG.E R25, desc[UR4][R10.64] ;  /* 0x000000040a197981 */ /* 0x000162000c1e1900 */
[----:B------:R-:W-:Y:S01]  /*0100*/  BSSY.RECONVERGENT B0, `(.L_x_0) ;  /* 0x00000db000007945 */ /* 0x000fe20003800200 */
[----:B---3--:R-:W-:-:S13]  /*0110*/  ISETP.GT.AND P0, PT, R0, R9, PT ;  /* 0x000000090000720c */ /* 0x008fda0003f04270 */
[----:B0-----:R-:W-:Y:S05]  /*0120*/  @!P0 BRA `(.L_x_1) ;  /* 0x0000000c00608947 */ /* 0x001fea0003800000 */
[----:B------:R-:W-:Y:S01]  /*0130*/  IADD3 R2, PT, PT, -R9, R0, RZ ;  /* 0x0000000009027210 */ /* 0x000fe20007ffe1ff */
[----:B------:R-:W-:Y:S01]  /*0140*/  BSSY.RECONVERGENT B1, `(.L_x_2) ;  /* 0x0000023000017945 */ /* 0x000fe20003800200 */
[----:B------:R-:W-:Y:S02]  /*0150*/  LOP3.LUT R3, RZ, R9, RZ, 0x33, !PT ;  /* 0x00000009ff037212 */ /* 0x000fe400078e33ff */
[----:B------:R-:W-:Y:S02]  /*0160*/  LOP3.LUT P1, R8, R2, 0x3, RZ, 0xc0, !PT ;  /* 0x0000000302087812 */ /* 0x000fe4000782c0ff */
[----:B------:R-:W-:Y:S02]  /*0170*/  IADD3 R3, PT, PT, R0, R3, RZ ;  /* 0x0000000300037210 */ /* 0x000fe40007ffe0ff */
[----:B------:R-:W-:Y:S02]  /*0180*/  MOV R5, R9 ;  /* 0x0000000900057202 */ /* 0x000fe40000000f00 */
[----:B------:R-:W-:-:S07]  /*0190*/  ISETP.GE.U32.AND P0, PT, R3, 0x3, PT ;  /* 0x000000030300780c */ /* 0x000fce0003f06070 */
[----:B------:R-:W-:Y:S06]  /*01a0*/  @!P1 BRA `(.L_x_3) ;  /* 0x0000000000709947 */ /* 0x000fec0003800000 */
[----:B------:R-:W0:Y:S08]  /*01b0*/  LDC.64 R4, c[0x0][0x390] ;  /* 0x0000e400ff047b82 */ /* 0x000e300000000a00 */
[----:B------:R-:W1:Y:S08]  /*01c0*/  LDC.64 R6, c[0x0][0x398] ;  /* 0x0000e600ff067b82 */ /* 0x000e700000000a00 */
[----:B------:R-:W2:Y:S01]  /*01d0*/  LDC.64 R2, c[0x0][0x3a0] ;  /* 0x0000e800ff027b82 */ /* 0x000ea20000000a00 */
[----:B0-----:R-:W-:-:S03]  /*01e0*/  IMAD.WIDE R4, R9, 0x4, R4 ;  /* 0x0000000409047825 */ /* 0x001fc600078e0204 */
[----:B------:R-:W-:Y:S02]  /*01f0*/  MOV R15, R4 ;  /* 0x00000004000f7202 */ /* 0x000fe40000000f00 */
[----:B------:R-:W-:Y:S01]  /*0200*/  MOV R16, R5 ;  /* 0x0000000500107202 */ /* 0x000fe20000000f00 */
[----:B-1----:R-:W-:Y:S01]  /*0210*/  IMAD.WIDE R6, R9, 0x4, R6 ;  /* 0x0000000409067825 */ /* 0x002fe200078e0206 */
[----:B------:R-:W-:Y:S02]  /*0220*/  MOV R4, R8 ;  /* 0x0000000800047202 */ /* 0x000fe40000000f00 */
[----:B------:R-:W-:Y:S02]  /*0230*/  MOV R5, R9 ;  /* 0x0000000900057202 */ /* 0x000fe40000000f00 */
[----:B------:R-:W-:Y:S02]  /*0240*/  MOV R13, R6 ;  /* 0x00000006000d7202 */ /* 0x000fe40000000f00 */
[----:B------:R-:W-:-:S07]  /*0250*/  MOV R14, R7 ;  /* 0x00000007000e7202 */ /* 0x000fce0000000f00 */
.L_x_4:
[----:B------:R-:W-:Y:S02]  /*0260*/  MOV R8, R15 ;  /* 0x0000000f00087202 */ /* 0x000fe40000000f00 */
[----:B------:R-:W-:-:S05]  /*0270*/  MOV R9, R16 ;  /* 0x0000001000097202 */ /* 0x000fca0000000f00 */
[----:B------:R0:W2:Y:S02]  /*0280*/  LDG.E R7, desc[UR4][R8.64] ;  /* 0x0000000408077981 */ /* 0x0000a4000c1e1900 */
[----:B0-----:R-:W-:Y:S02]  /*0290*/  MOV R8, R13 ;  /* 0x0000000d00087202 */ /* 0x001fe40000000f00 */
[----:B------:R-:W-:-:S05]  /*02a0*/  MOV R9, R14 ;  /* 0x0000000e00097202 */ /* 0x000fca0000000f00 */
[----:B------:R-:W3:Y:S01]  /*02b0*/  LDG.E R12, desc[UR4][R8.64] ;  /* 0x00000004080c7981 */ /* 0x000ee2000c1e1900 */
[----:B--2---:R-:W-:-:S06]  /*02c0*/  IMAD.WIDE R6, R7, 0x4, R2 ;  /* 0x0000000407067825 */ /* 0x004fcc00078e0202 */
[----:B------:R-:W3:Y:S01]  /*02d0*/  LDG.E R6, desc[UR4][R6.64] ;  /* 0x0000000406067981 */ /* 0x000ee2000c1e1900 */
[----:B------:R-:W-:-:S04]  /*02e0*/  IADD3 R4, PT, PT, R4, -0x1, RZ ;  /* 0xffffffff04047810 */ /* 0x000fc80007ffe0ff */
[----:B------:R-:W-:Y:S02]  /*02f0*/  ISETP.NE.AND P1, PT, R4, RZ, PT ;  /* 0x000000ff0400720c */ /* 0x000fe40003f25270 */
[----:B------:R-:W-:Y:S02]  /*0300*/  IADD3 R15, P2, PT, R15, 0x4, RZ ;  /* 0x000000040f0f7810 */ /* 0x000fe40007f5e0ff */
[----:B------:R-:W-:Y:S02]  /*0310*/  IADD3 R13, P3, PT, R13, 0x4, RZ ;  /* 0x000000040d0d7810 */ /* 0x000fe40007f7e0ff */
[----:B------:R-:W-:Y:S02]  /*0320*/  IADD3 R5, PT, PT, R5, 0x1, RZ ;  /* 0x0000000105057810 */ /* 0x000fe40007ffe0ff */
[----:B------:R-:W-:Y:S02]  /*0330*/  IADD3.X R16, PT, PT, RZ, R16, RZ, P2, !PT ;  /* 0x00000010ff107210 */ /* 0x000fe400017fe4ff */
[----:B------:R-:W-:Y:S01]  /*0340*/  IADD3.X R14, PT, PT, RZ, R14, RZ, P3, !PT ;  /* 0x0000000eff0e7210 */ /* 0x000fe20001ffe4ff */
[----:B---3-5:R-:W-:-:S02]  /*0350*/  FFMA R25, R6, R12, R25 ;  /* 0x0000000c06197223 */ /* 0x028fc40000000019 */
[----:B------:R-:W-:Y:S05]  /*0360*/  @P1 BRA `(.L_x_4) ;  /* 0xfffffffc00bc1947 */ /* 0x000fea000383ffff */
.L_x_3:
[----:B------:R-:W-:Y:S05]  /*0370*/  BSYNC.RECONVERGENT B1 ;  /* 0x0000000000017941 */ /* 0x000fea0003800200 */
.L_x_2:
[----:B------:R-:W-:Y:S05]  /*0380*/  @!P0 BRA `(.L_x_1) ;  /* 0x0000000800c88947 */ /* 0x000fea0003800000 */
[----:B------:R-:W0:Y:S01]  /*0390*/  LDC.64 R14, c[0x0][0x398] ;  /* 0x0000e600ff0e7b82 */ /* 0x000e220000000a00 */
[----:B------:R-:W-:Y:S01]  /*03a0*/  IADD3 R2, PT, PT, R0, -R5, RZ ;  /* 0x8000000500027210 */ /* 0x000fe20007ffe0ff */
[----:B------:R-:W-:Y:S01]  /*03b0*/  BSSY.RECONVERGENT B1, `(.L_x_5) ;  /* 0x0000063000017945 */ /* 0x000fe20003800200 */
[----:B------:R-:W-:Y:S02]  /*03c0*/  IADD3 R3, PT, PT, R5, 0x2, RZ ;  /* 0x0000000205037810 */ /* 0x000fe40007ffe0ff */
[----:B------:R-:W-:Y:S02]  /*03d0*/  ISETP.GT.AND P1, PT, R2, 0xc, PT ;  /* 0x0000000c0200780c */ /* 0x000fe40003f24270 */
[----:B------:R-:W-:Y:S01]  /*03e0*/  PLOP3.LUT P0, PT, PT, PT, PT, 0x80, 0x8 ;  /* 0x000000000008781c */ /* 0x000fe20003f0f070 */
[----:B------:R-:W1:Y:S01]  /*03f0*/  LDC.64 R16, c[0x0][0x390] ;  /* 0x0000e400ff107b82 */ /* 0x000e620000000a00 */
[----:B0-----:R-:W-:-:S04]  /*0400*/  IMAD.WIDE R14, R3, 0x4, R14 ;  /* 0x00000004030e7825 */ /* 0x001fc800078e020e */
[----:B-1----:R-:W-:-:S05]  /*0410*/  IMAD.WIDE R16, R3, 0x4, R16 ;  /* 0x0000000403107825 */ /* 0x002fca00078e0210 */
[----:B------:R-:W-:Y:S05]  /*0420*/  @!P1 BRA `(.L_x_6) ;  /* 0x00000004006c9947 */ /* 0x000fea0003800000 */
[----:B------:R-:W-:Y:S02]  /*0430*/  PLOP3.LUT P0, PT, PT, PT, PT, 0x8, 0x80 ;  /* 0x000000000080781c */ /* 0x000fe40003f0e170 */
[----:B------:R-:W-:-:S11]  /*0440*/  IADD3 R3, PT, PT, R0, -0xc, RZ ;  /* 0xfffffff400037810 */ /* 0x000fd60007ffe0ff */
.L_x_7:
[----:B------:R-:W2:Y:S01]  /*0450*/  LDG.E R27, desc[UR4][R16.64+-0x8] ;  /* 0xfffff804101b7981 */ /* 0x000ea2000c1e1900 */
[----:B------:R-:W2:Y:S03]  /*0460*/  LDC.64 R12, c[0x0][0x3a0] ;  /* 0x0000e800ff0c7b82 */ /* 0x000ea60000000a00 */
[----:B------:R-:W3:Y:S04]  /*0470*/  LDG.E R9, desc[UR4][R16.64+-0x4] ;  /* 0xfffffc0410097981 */ /* 0x000ee8000c1e1900 */
[----:B------:R-:W4:Y:S04]  /*0480*/  LDG.E R29, desc[UR4][R16.64] ;  /* 0x00000004101d7981 */ /* 0x000f28000c1e1900 */
[----:B------:R-:W4:Y:S04]  /*0490*/  LDG.E R19, desc[UR4][R16.64+0x4] ;  /* 0x0000040410137981 */ /* 0x000f28000c1e1900 */
[----:B------:R-:W4:Y:S04]  /*04a0*/  LDG.E R21, desc[UR4][R16.64+0x8] ;  /* 0x0000080410157981 */ /* 0x000f28000c1e1900 */
[----:B------:R-:W4:Y:S04]  /*04b0*/  LDG.E R22, desc[UR4][R14.64+-0x8] ;  /* 0xfffff8040e167981 */ /* 0x000f28000c1e1900 */
[----:B------:R-:W4:Y:S04]  /*04c0*/  LDG.E R23, desc[UR4][R16.64+0xc] ;  /* 0x00000c0410177981 */ /* 0x000f28000c1e1900 */
[----:B------:R-:W4:Y:S04]  /*04d0*/  LDG.E R6, desc[UR4][R14.64+-0x4] ;  /* 0xfffffc040e067981 */ /* 0x000f28000c1e1900 */
[----:B------:R-:W4:Y:S04]  /*04e0*/  LDG.E R4, desc[UR4][R16.64+0x10] ;  /* 0x0000100410047981 */ /* 0x000f28000c1e1900 */
[----:B------:R-:W4:Y:S01]  /*04f0*/  LDG.E R2, desc[UR4][R16.64+0x14] ;  /* 0x0000140410027981 */ /* 0x000f22000c1e1900 */
[----:B--2---:R-:W-:-:S05]  /*0500*/  IMAD.WIDE R26, R27, 0x4, R12 ;  /* 0x000000041b1a7825 */ /* 0x004fca00078e020c */
[----:B------:R-:W2:Y:S01]  /*0510*/  LDG.E R24, desc[UR4][R26.64] ;  /* 0x000000041a187981 */ /* 0x000ea2000c1e1900 */
[----:B---3--:R-:W-:-:S04]  /*0520*/  IMAD.WIDE R8, R9, 0x4, R12 ;  /* 0x0000000409087825 */ /* 0x008fc800078e020c */
[--C-:B----4-:R-:W-:Y:S02]  /*0530*/  IMAD.WIDE R28, R29, 0x4, R12.reuse ;  /* 0x000000041d1c7825 */ /* 0x110fe400078e020c */
[----:B------:R-:W3:Y:S02]  /*0540*/  LDG.E R9, desc[UR4][R8.64] ;  /* 0x0000000408097981 */ /* 0x000ee4000c1e1900 */
[--C-:B------:R-:W-:Y:S02]  /*0550*/  IMAD.WIDE R18, R19, 0x4, R12.reuse ;  /* 0x0000000413127825 */ /* 0x100fe400078e020c */
[----:B------:R-:W4:Y:S02]  /*0560*/  LDG.E R7, desc[UR4][R28.64] ;  /* 0x000000041c077981 */ /* 0x000f24000c1e1900 */
[----:B------:R-:W-:Y:S02]  /*0570*/  IMAD.WIDE R20, R21, 0x4, R12 ;  /* 0x0000000415147825 */ /* 0x000fe400078e020c */
[----:B------:R4:W4:Y:S04]  /*0580*/  LDG.E R18, desc[UR4][R18.64] ;  /* 0x0000000412127981 */ /* 0x000928000c1e1900 */
[----:B------:R-:W4:Y:S04]  /*0590*/  LDG.E R8, desc[UR4][R14.64] ;  /* 0x000000040e087981 */ /* 0x000f28000c1e1900 */
[----:B------:R-:W4:Y:S04]  /*05a0*/  LDG.E R27, desc[UR4][R14.64+0x4] ;  /* 0x000004040e1b7981 */ /* 0x000f28000c1e1900 */
[----:B------:R-:W4:Y:S04]  /*05b0*/  LDG.E R29, desc[UR4][R16.64+0x18] ;  /* 0x00001804101d7981 */ /* 0x000f28000c1e1900 */
[----:B------:R-:W4:Y:S04]  /*05c0*/  LDG.E R21, desc[UR4][R20.64] ;  /* 0x0000000414157981 */ /* 0x000f28000c1e1900 */
[----:B------:R-:W4:Y:S04]  /*05d0*/  LDG.E R26, desc[UR4][R14.64+0x8] ;  /* 0x000008040e1a7981 */ /* 0x000f28000c1e1900 */
[----:B------:R-:W4:Y:S04]  /*05e0*/  LDG.E R28, desc[UR4][R14.64+0xc] ;  /* 0x00000c040e1c7981 */ /* 0x000f28000c1e1900 */
[----:B------:R-:W4:Y:S01]  /*05f0*/  LDG.E R20, desc[UR4][R16.64+0x2c] ;  /* 0x00002c0410147981 */ /* 0x000f22000c1e1900 */
[----:B--2--5:R-:W-:Y:S01]  /*0600*/  FFMA R24, R24, R22, R25 ;  /* 0x0000001618187223 */ /* 0x024fe20000000019 */
[----:B------:R-:W-:-:S06]  /*0610*/  IMAD.WIDE R22, R23, 0x4, R12 ;  /* 0x0000000417167825 */ /* 0x000fcc00078e020c */
[----:B------:R-:W2:Y:S01]  /*0620*/  LDG.E R23, desc[UR4][R22.64] ;  /* 0x0000000416177981 */ /* 0x000ea2000c1e1900 */
[----:B---3--:R-:W-:Y:S01]  /*0630*/  FFMA R6, R9, R6, R24 ;  /* 0x0000000609067223 */ /* 0x008fe20000000018 */
[----:B------:R-:W-:Y:S02]  /*0640*/  IMAD.WIDE R24, R4, 0x4, R12 ;  /* 0x0000000404187825 */ /* 0x000fe400078e020c */
[----:B------:R-:W3:Y:S04]  /*0650*/  LDG.E R9, desc[UR4][R16.64+0x1c] ;  /* 0x00001c0410097981 */ /* 0x000ee8000c1e1900 */
[----:B------:R-:W3:Y:S01]  /*0660*/  LDG.E R24, desc[UR4][R24.64] ;  /* 0x0000000418187981 */ /* 0x000ee2000c1e1900 */
[----:B----4-:R-:W-:Y:S01]  /*0670*/  FFMA R19, R7, R8, R6 ;  /* 0x0000000807137223 */ /* 0x010fe20000000006 */
[----:B------:R-:W-:-:S02]  /*0680*/  IMAD.WIDE R6, R2, 0x4, R12 ;  /* 0x0000000402067825 */ /* 0x000fc400078e020c */
[----:B------:R-:W4:Y:S04]  /*0690*/  LDG.E R4, desc[UR4][R14.64+0x14] ;  /* 0x000014040e047981 */ /* 0x000f28000c1e1900 */
[----:B------:R-:W3:Y:S01]  /*06a0*/  LDG.E R2, desc[UR4][R14.64+0x10] ;  /* 0x000010040e027981 */ /* 0x000ee2000c1e1900 */
[----:B------:R-:W-:Y:S01]  /*06b0*/  FFMA R8, R18, R27, R19 ;  /* 0x0000001b12087223 */ /* 0x000fe20000000013 */
[----:B------:R-:W-:Y:S02]  /*06c0*/  IMAD.WIDE R18, R29, 0x4, R12 ;  /* 0x000000041d127825 */ /* 0x000fe400078e020c */
[----:B------:R3:W4:Y:S04]  /*06d0*/  LDG.E R6, desc[UR4][R6.64] ;  /* 0x0000000406067981 */ /* 0x000728000c1e1900 */
[----:B------:R-:W4:Y:S01]  /*06e0*/  LDG.E R27, desc[UR4][R16.64+0x20] ;  /* 0x00002004101b7981 */ /* 0x000f22000c1e1900 */
[----:B------:R-:W-:-:S03]  /*06f0*/  FFMA R8, R21, R26, R8 ;  /* 0x0000001a15087223 */ /* 0x000fc60000000008 */
[----:B------:R-:W4:Y:S04]  /*0700*/  LDG.E R21, desc[UR4][R16.64+0x24] ;  /* 0x0000240410157981 */ /* 0x000f28000c1e1900 */
[----:B------:R-:W4:Y:S04]  /*0710*/  LDG.E R18, desc[UR4][R18.64] ;  /* 0x0000000412127981 */ /* 0x000f28000c1e1900 */
[----:B------:R-:W4:Y:S04]  /*0720*/  LDG.E R29, desc[UR4][R14.64+0x18] ;  /* 0x000018040e1d7981 */ /* 0x000f28000c1e1900 */
[----:B------:R-:W4:Y:S04]  /*0730*/  LDG.E R25, desc[UR4][R16.64+0x28] ;  /* 0x0000280410197981 */ /* 0x000f28000c1e1900 */
[----:B------:R-:W4:Y:S01]  /*0740*/  LDG.E R22, desc[UR4][R16.64+0x30] ;  /* 0x0000300410167981 */ /* 0x000f22000c1e1900 */
[----:B--2---:R-:W-:-:S03]  /*0750*/  FFMA R8, R23, R28, R8 ;  /* 0x0000001c17087223 */ /* 0x004fc60000000008 */
[----:B------:R-:W2:Y:S01]  /*0760*/  LDG.E R23, desc[UR4][R16.64+0x34] ;  /* 0x0000340410177981 */ /* 0x000ea2000c1e1900 */
[----:B---3--:R-:W-:Y:S01]  /*0770*/  FFMA R7, R24, R2, R8 ;  /* 0x0000000218077223 */ /* 0x008fe20000000008 */
[----:B------:R-:W-:Y:S02]  /*0780*/  IMAD.WIDE R8, R9, 0x4, R12 ;  /* 0x0000000409087825 */ /* 0x000fe400078e020c */
[----:B------:R-:W3:Y:S02]  /*0790*/  LDG.E R2, desc[UR4][R14.64+0x1c] ;  /* 0x00001c040e027981 */ /* 0x000ee4000c1e1900 */
[----:B----4-:R-:W-:Y:S02]  /*07a0*/  FFMA R4, R6, R4, R7 ;  /* 0x0000000406047223 */ /* 0x010fe40000000007 */
[----:B------:R-:W4:Y:S01]  /*07b0*/  LDG.E R24, desc[UR4][R14.64+0x20] ;  /* 0x000020040e187981 */ /* 0x000f22000c1e1900 */
[----:B------:R-:W-:-:S03]  /*07c0*/  IMAD.WIDE R6, R27, 0x4, R12 ;  /* 0x000000041b067825 */ /* 0x000fc600078e020c */
[----:B------:R-:W3:Y:S01]  /*07d0*/  LDG.E R9, desc[UR4][R8.64] ;  /* 0x0000000408097981 */ /* 0x000ee2000c1e1900 */
[----:B------:R-:W-:-:S03]  /*07e0*/  IMAD.WIDE R26, R21, 0x4, R12 ;  /* 0x00000004151a7825 */ /* 0x000fc600078e020c */
[----:B------:R-:W4:Y:S01]  /*07f0*/  LDG.E R6, desc[UR4][R6.64] ;  /* 0x0000000406067981 */ /* 0x000f22000c1e1900 */
[----:B------:R-:W-:-:S03]  /*0800*/  FFMA R4, R18, R29, R4 ;  /* 0x0000001d12047223 */ /* 0x000fc60000000004 */
[----:B------:R-:W4:Y:S01]  /*0810*/  LDG.E R26, desc[UR4][R26.64] ;  /* 0x000000041a1a7981 */ /* 0x000f22000c1e1900 */
[----:B------:R-:W-:-:S03]  /*0820*/  IMAD.WIDE R18, R25, 0x4, R12 ;  /* 0x0000000419127825 */ /* 0x000fc600078e020c */
[----:B------:R-:W4:Y:S04]  /*0830*/  LDG.E R8, desc[UR4][R14.64+0x28] ;  /* 0x000028040e087981 */ /* 0x000f28000c1e1900 */
[----:B------:R-:W4:Y:S01]  /*0840*/  LDG.E R25, desc[UR4][R14.64+0x24] ;  /* 0x000024040e197981 */ /* 0x000f22000c1e1900 */
[----:B------:R-:W-:-:S03]  /*0850*/  IMAD.WIDE R20, R20, 0x4, R12 ;  /* 0x0000000414147825 */ /* 0x000fc600078e020c */
[----:B------:R-:W4:Y:S01]  /*0860*/  LDG.E R18, desc[UR4][R18.64] ;  /* 0x0000000412127981 */ /* 0x000f22000c1e1900 */
[----:B------:R-:W-:-:S03]  /*0870*/  IMAD.WIDE R28, R22, 0x4, R12 ;  /* 0x00000004161c7825 */ /* 0x000fc600078e020c */
[----:B------:R-:W4:Y:S04]  /*0880*/  LDG.E R20, desc[UR4][R20.64] ;  /* 0x0000000414147981 */ /* 0x000f28000c1e1900 */
[----:B------:R-:W4:Y:S04]  /*0890*/  LDG.E R7, desc[UR4][R14.64+0x2c] ;  /* 0x00002c040e077981 */ /* 0x000f28000c1e1900 */
[----:B------:R-:W4:Y:S04]  /*08a0*/  LDG.E R29, desc[UR4][R28.64] ;  /* 0x000000041c1d7981 */ /* 0x000f28000c1e1900 */
[----:B------:R-:W4:Y:S01]  /*08b0*/  LDG.E R22, desc[UR4][R14.64+0x30] ;  /* 0x000030040e167981 */ /* 0x000f22000c1e1900 */
[----:B--2---:R-:W-:-:S03]  /*08c0*/  IMAD.WIDE R12, R23, 0x4, R12 ;  /* 0x00000004170c7825 */ /* 0x004fc600078e020c */
[----:B------:R0:W2:Y:S04]  /*08d0*/  LDG.E R23, desc[UR4][R14.64+0x34] ;  /* 0x000034040e177981 */ /* 0x0000a8000c1e1900 */
[----:B------:R-:W2:Y:S01]  /*08e0*/  LDG.E R12, desc[UR4][R12.64] ;  /* 0x000000040c0c7981 */ /* 0x000ea2000c1e1900 */
[----:B------:R-:W-:-:S04]  /*08f0*/  IADD3 R5, PT, PT, R5, 0x10, RZ ;  /* 0x0000001005057810 */ /* 0x000fc80007ffe0ff */
[----:B------:R-:W-:Y:S01]  /*0900*/  ISETP.GE.AND P1, PT, R5, R3, PT ;  /* 0x000000030500720c */ /* 0x000fe20003f26270 */
[----:B---3--:R-:W-:-:S04]  /*0910*/  FFMA R9, R9, R2, R4 ;  /* 0x0000000209097223 */ /* 0x008fc80000000004 */
[----:B----4-:R-:W-:Y:S01]  /*0920*/  FFMA R9, R6, R24, R9 ;  /* 0x0000001806097223 */ /* 0x010fe20000000009 */
[----:B------:R-:W-:Y:S02]  /*0930*/  IADD3 R16, P3, PT, R16, 0x40, RZ ;  /* 0x0000004010107810 */ /* 0x000fe40007f7e0ff */
[----:B------:R-:W-:Y:S01]  /*0940*/  IADD3 R2, P2, PT, R14, 0x40, RZ ;  /* 0x000000400e027810 */ /* 0x000fe20007f5e0ff */
[----:B------:R-:W-:-:S04]  /*0950*/  FFMA R9, R26, R25, R9 ;  /* 0x000000191a097223 */ /* 0x000fc80000000009 */
[----:B------:R-:W-:-:S04]  /*0960*/  FFMA R9, R18, R8, R9 ;  /* 0x0000000812097223 */ /* 0x000fc80000000009 */
[----:B------:R-:W-:Y:S01]  /*0970*/  FFMA R20, R20, R7, R9 ;  /* 0x0000000714147223 */ /* 0x000fe20000000009 */
[----:B------:R-:W-:Y:S02]  /*0980*/  IADD3.X R17, PT, PT, RZ, R17, RZ, P3, !PT ;  /* 0x00000011ff117210 */ /* 0x000fe40001ffe4ff */
[----:B0-----:R-:W-:Y:S01]  /*0990*/  IADD3.X R15, PT, PT, RZ, R15, RZ, P2, !PT ;  /* 0x0000000fff0f7210 */ /* 0x001fe200017fe4ff */
[----:B------:R-:W-:Y:S01]  /*09a0*/  FFMA R29, R29, R22, R20 ;  /* 0x000000161d1d7223 */ /* 0x000fe20000000014 */
[----:B------:R-:W-:-:S03]  /*09b0*/  MOV R14, R2 ;  /* 0x00000002000e7202 */ /* 0x000fc60000000f00 */
[----:B--2---:R-:W-:Y:S01]  /*09c0*/  FFMA R25, R12, R23, R29 ;  /* 0x000000170c197223 */ /* 0x004fe2000000001d */
[----:B------:R-:W-:Y:S06]  /*09d0*/  @!P1 BRA `(.L_x_7) ;  /* 0xfffffff8009c9947 */ /* 0x000fec000383ffff */
.L_x_6:
[----:B------:R-:W-:Y:S05]  /*09e0*/  BSYNC.RECONVERGENT B1 ;  /* 0x0000000000017941 */ /* 0x000fea0003800200 */
.L_x_5:
[----:B------:R-:W-:Y:S01]  /*09f0*/  IADD3 R2, PT, PT, R0, -R5, RZ ;  /* 0x8000000500027210 */ /* 0x000fe20007ffe0ff */
[----:B------:R-:W-:Y:S03]  /*0a00*/  BSSY.RECONVERGENT B1, `(.L_x_8) ;  /* 0x0000033000017945 */ /* 0x000fe60003800200 */
[----:B------:R-:W-:-:S13]  /*0a10*/  ISETP.GT.AND P1, PT, R2, 0x4, PT ;  /* 0x000000040200780c */ /* 0x000fda0003f24270 */
[----:B------:R-:W-:Y:S05]  /*0a20*/  @!P1 BRA `(.L_x_9) ;  /* 0x0000000000c09947 */ /* 0x000fea0003800000 */
        /* <DEDUP_REMOVED lines=12> */
[----:B--2---:R-:W-:-:S04]  /*0af0*/  IMAD.WIDE R6, R7, 0x4, R2 ;  /* 0x0000000407067825 */ /* 0x004fc800078e0202 */
[--C-:B---3--:R-:W-:Y:S01]  /*0b00*/  IMAD.WIDE R28, R29, 0x4, R2.reuse ;  /* 0x000000041d1c7825 */ /* 0x108fe200078e0202 */
[----:B------:R0:W2:Y:S03]  /*0b10*/  LDG.E R4, desc[UR4][R6.64] ;  /* 0x0000000406047981 */ /* 0x0000a6000c1e1900 */
[--C-:B----4-:R-:W-:Y:S01]  /*0b20*/  IMAD.WIDE R26, R27, 0x4, R2.reuse ;  /* 0x000000041b1a7825 */ /* 0x110fe200078e0202 */
[----:B------:R-:W3:Y:S05]  /*0b30*/  LDG.E R21, desc[UR4][R28.64] ;  /* 0x000000041c157981 */ /* 0x000eea000c1e1900 */
[----:B------:R-:W4:Y:S01]  /*0b40*/  LDG.E R26, desc[UR4][R26.64] ;  /* 0x000000041a1a7981 */ /* 0x000f22000c1e1900 */
[----:B0-----:R-:W-:-:S03]  /*0b50*/  IMAD.WIDE R6, R8, 0x4, R2 ;  /* 0x0000000408067825 */ /* 0x001fc600078e0202 */
[----:B------:R-:W4:Y:S01]  /*0b60*/  LDG.E R29, desc[UR4][R14.64] ;  /* 0x000000040e1d7981 */ /* 0x000f22000c1e1900 */
[----:B------:R-:W-:-:S03]  /*0b70*/  IMAD.WIDE R8, R9, 0x4, R2 ;  /* 0x0000000409087825 */ /* 0x000fc600078e0202 */
[----:B------:R-:W4:Y:S01]  /*0b80*/  LDG.E R6, desc[UR4][R6.64] ;  /* 0x0000000406067981 */ /* 0x000f22000c1e1900 */
[----:B------:R-:W-:-:S03]  /*0b90*/  IMAD.WIDE R12, R13, 0x4, R2 ;  /* 0x000000040d0c7825 */ /* 0x000fc600078e0202 */
[----:B------:R-:W4:Y:S01]  /*0ba0*/  LDG.E R8, desc[UR4][R8.64] ;  /* 0x0000000408087981 */ /* 0x000f22000c1e1900 */
[----:B------:R-:W-:-:S03]  /*0bb0*/  IMAD.WIDE R18, R19, 0x4, R2 ;  /* 0x0000000413127825 */ /* 0x000fc600078e0202 */
[----:B------:R-:W4:Y:S01]  /*0bc0*/  LDG.E R28, desc[UR4][R14.64+0x8] ;  /* 0x000008040e1c7981 */ /* 0x000f22000c1e1900 */
[----:B------:R-:W-:-:S03]  /*0bd0*/  IMAD.WIDE R2, R23, 0x4, R2 ;  /* 0x0000000417027825 */ /* 0x000fc600078e0202 */
[----:B------:R-:W4:Y:S04]  /*0be0*/  LDG.E R12, desc[UR4][R12.64] ;  /* 0x000000040c0c7981 */ /* 0x000f28000c1e1900 */
[----:B------:R-:W4:Y:S04]  /*0bf0*/  LDG.E R23, desc[UR4][R14.64+0xc] ;  /* 0x00000c040e177981 */ /* 0x000f28000c1e1900 */
[----:B------:R-:W4:Y:S04]  /*0c00*/  LDG.E R18, desc[UR4][R18.64] ;  /* 0x0000000412127981 */ /* 0x000f28000c1e1900 */
[----:B------:R-:W4:Y:S04]  /*0c10*/  LDG.E R7, desc[UR4][R14.64+0x10] ;  /* 0x000010040e077981 */ /* 0x000f28000c1e1900 */
[----:B------:R-:W4:Y:S04]  /*0c20*/  LDG.E R2, desc[UR4][R2.64] ;  /* 0x0000000402027981 */ /* 0x000f28000c1e1900 */
[----:B------:R0:W4:Y:S01]  /*0c30*/  LDG.E R27, desc[UR4][R14.64+0x14] ;  /* 0x000014040e1b7981 */ /* 0x000122000c1e1900 */
[----:B------:R-:W-:-:S02]  /*0c40*/  IADD3 R16, P2, PT, R16, 0x20, RZ ;  /* 0x0000002010107810 */ /* 0x000fc40007f5e0ff */
[----:B------:R-:W-:Y:S02]  /*0c50*/  PLOP3.LUT P0, PT, PT, PT, PT, 0x8, 0x80 ;  /* 0x000000000080781c */ /* 0x000fe40003f0e170 */
[----:B------:R-:W-:Y:S02]  /*0c60*/  IADD3.X R17, PT, PT, RZ, R17, RZ, P2, !PT ;  /* 0x00000011ff117210 */ /* 0x000fe400017fe4ff */
[----:B------:R-:W-:Y:S01]  /*0c70*/  IADD3 R5, PT, PT, R5, 0x8, RZ ;  /* 0x0000000805057810 */ /* 0x000fe20007ffe0ff */
[----:B--2--5:R-:W-:-:S04]  /*0c80*/  FFMA R4, R4, R20, R25 ;  /* 0x0000001404047223 */ /* 0x024fc80000000019 */
[----:B---3--:R-:W-:-:S04]  /*0c90*/  FFMA R21, R21, R22, R4 ;  /* 0x0000001615157223 */ /* 0x008fc80000000004 */
[----:B----4-:R-:W-:-:S04]  /*0ca0*/  FFMA R21, R26, R29, R21 ;  /* 0x0000001d1a157223 */ /* 0x010fc80000000015 */
[----:B------:R-:W-:-:S04]  /*0cb0*/  FFMA R21, R6, R24, R21 ;  /* 0x0000001806157223 */ /* 0x000fc80000000015 */
[----:B------:R-:W-:Y:S01]  /*0cc0*/  FFMA R21, R8, R28, R21 ;  /* 0x0000001c08157223 */ /* 0x000fe20000000015 */
[----:B------:R-:W-:-:S03]  /*0cd0*/  IADD3 R4, P1, PT, R14, 0x20, RZ ;  /* 0x000000200e047810 */ /* 0x000fc60007f3e0ff */
[----:B------:R-:W-:Y:S01]  /*0ce0*/  FFMA R21, R12, R23, R21 ;  /* 0x000000170c157223 */ /* 0x000fe20000000015 */
[----:B0-----:R-:W-:Y:S02]  /*0cf0*/  IADD3.X R15, PT, PT, RZ, R15, RZ, P1, !PT ;  /* 0x0000000fff0f7210 */ /* 0x001fe40000ffe4ff */
[----:B------:R-:W-:Y:S01]  /*0d00*/  MOV R14, R4 ;  /* 0x00000004000e7202 */ /* 0x000fe20000000f00 */
[----:B------:R-:W-:-:S04]  /*0d10*/  FFMA R7, R18, R7, R21 ;  /* 0x0000000712077223 */ /* 0x000fc80000000015 */
[----:B------:R-:W-:-:S07]  /*0d20*/  FFMA R25, R2, R27, R7 ;  /* 0x0000001b02197223 */ /* 0x000fce0000000007 */
.L_x_9:
[----:B------:R-:W-:Y:S05]  /*0d30*/  BSYNC.RECONVERGENT B1 ;  /* 0x0000000000017941 */ /* 0x000fea0003800200 */
.L_x_8:
[----:B------:R-:W-:-:S13]  /*0d40*/  ISETP.LT.OR P0, PT, R5, R0, P0 ;  /* 0x000000000500720c */ /* 0x000fda0000701670 */
        /* <DEDUP_REMOVED lines=8> */
[----:B------:R-:W4:Y:S01]  /*0dd0*/  LDG.E R16, desc[UR4][R14.64+0x4] ;  /* 0x000004040e107981 */ /* 0x000f22000c1e1900 */
[----:B--2---:R-:W-:-:S04]  /*0de0*/  IMAD.WIDE R4, R5, 0x4, R2 ;  /* 0x0000000405047825 */ /* 0x004fc800078e0202 */
[--C-:B---3--:R-:W-:Y:S02]  /*0df0*/  IMAD.WIDE R6, R7, 0x4, R2.reuse ;  /* 0x0000000407067825 */ /* 0x108fe400078e0202 */
[----:B------:R-:W2:Y:S02]  /*0e00*/  LDG.E R4, desc[UR4][R4.64] ;  /* 0x0000000404047981 */ /* 0x000ea4000c1e1900 */
[--C-:B----4-:R-:W-:Y:S02]  /*0e10*/  IMAD.WIDE R8, R9, 0x4, R2.reuse ;  /* 0x0000000409087825 */ /* 0x110fe400078e0202 */
[----:B------:R-:W3:Y:S02]  /*0e20*/  LDG.E R7, desc[UR4][R6.64] ;  /* 0x0000000406077981 */ /* 0x000ee4000c1e1900 */
[----:B------:R-:W-:Y:S02]  /*0e30*/  IMAD.WIDE R2, R13, 0x4, R2 ;  /* 0x000000040d027825 */ /* 0x000fe400078e0202 */
[----:B------:R-:W4:Y:S04]  /*0e40*/  LDG.E R9, desc[UR4][R8.64] ;  /* 0x0000000408097981 */ /* 0x000f28000c1e1900 */
[----:B------:R-:W4:Y:S04]  /*0e50*/  LDG.E R13, desc[UR4][R14.64] ;  /* 0x000000040e0d7981 */ /* 0x000f28000c1e1900 */
[----:B------:R-:W4:Y:S01]  /*0e60*/  LDG.E R3, desc[UR4][R2.64] ;  /* 0x0000000402037981 */ /* 0x000f22000c1e1900 */
[----:B--2--5:R-:W-:-:S04]  /*0e70*/  FFMA R0, R4, R0, R25 ;  /* 0x0000000004007223 */ /* 0x024fc80000000019 */
[----:B---3--:R-:W-:-:S04]  /*0e80*/  FFMA R0, R7, R12, R0 ;  /* 0x0000000c07007223 */ /* 0x008fc80000000000 */
[----:B----4-:R-:W-:-:S04]  /*0e90*/  FFMA R0, R9, R13, R0 ;  /* 0x0000000d09007223 */ /* 0x010fc80000000000 */
[----:B------:R-:W-:-:S07]  /*0ea0*/  FFMA R25, R3, R16, R0 ;  /* 0x0000001003197223 */ /* 0x000fce0000000000 */
.L_x_1:
[----:B------:R-:W-:Y:S05]  /*0eb0*/  BSYNC.RECONVERGENT B0 ;  /* 0x0000000000007941 */ /* 0x000fea0003800200 */
.L_x_0:
[----:B-----5:R-:W-:Y:S01]  /*0ec0*/  STG.E desc[UR4][R10.64], R25 ;  /* 0x000000190a007986 */ /* 0x020fe2000c101904 */
[----:B------:R-:W-:Y:S05]  /*0ed0*/  EXIT ;  /* 0x000000000000794d */ /* 0x000fea0003800000 */
.L_x_10:
[----:B------:R-:W-:-:S00]  /*0ee0*/  BRA `(.L_x_10) ;  /* 0xfffffffc00fc7947 */ /* 0x000fc0000383ffff */
[----:B------:R-:W-:-:S00]  /*0ef0*/  NOP ;  /* 0x0000000000007918 */ /* 0x000fc00000000000 */
        /* <DEDUP_REMOVED lines=8> */
.L_x_11:


//--------------------- .nv.shared.reserved.0     --------------------------
	.section	.nv.shared.reserved.0,"aw",@nobits
	.weak		__nv_reservedSMEM_offset_0_alias
	.size		__nv_reservedSMEM_offset_0_alias, 0, 64
	.other		__nv_reservedSMEM_offset_0_alias,@"STO_CUDA_RESERVED_SHARED STV_DEFAULT"
__nv_reservedSMEM_offset_0_alias:
	.zero		0
	.zero		64


//--------------------- .nv.constant0._Z15spmv_csr_scalariPKmPKiPKfS4_Pf --------------------------
	.section	.nv.constant0._Z15spmv_csr_scalariPKmPKiPKfS4_Pf,"a",@progbits
	.sectionflags	@""
	.align	4
.nv.constant0._Z15spmv_csr_scalariPKmPKiPKfS4_Pf:
	.zero		944


//--------------------- SYMBOLS --------------------------

	.type		.nv.reservedSmem.offset0,@object
	.size		.nv.reservedSmem.offset0,0x4
